//
// Generated by NVIDIA NVVM Compiler
//
// Compiler Build ID: CL-36424714
// Cuda compilation tools, release 13.0, V13.0.88
// Based on NVVM 20.0.0
//

.version 9.0
.target sm_100
.address_size 64

	// .globl	_Z9stencil1dPiS_

.visible .entry _Z9stencil1dPiS_(
	.param .u64 .ptr .align 1 _Z9stencil1dPiS__param_0,
	.param .u64 .ptr .align 1 _Z9stencil1dPiS__param_1
)
{
	.reg .b32 	%r<70>;
	.reg .b64 	%rd<8>;

	ld.param.u64 	%rd1, [_Z9stencil1dPiS__param_0];
	ld.param.u64 	%rd2, [_Z9stencil1dPiS__param_1];
	mov.u32 	%r1, %tid.x;
	mov.u32 	%r2, %ctaid.x;
	mov.u32 	%r3, %ntid.x;
	mad.lo.s32 	%r4, %r2, %r3, %r1;
	cvta.to.global.u64 	%rd3, %rd1;
	mul.wide.s32 	%rd4, %r4, 4;
	add.s64 	%rd5, %rd3, %rd4;
	ld.global.u32 	%r5, [%rd5];
	ld.global.u32 	%r6, [%rd5+4];
	add.s32 	%r7, %r6, %r5;
	ld.global.u32 	%r8, [%rd5+8];
	add.s32 	%r9, %r8, %r7;
	ld.global.u32 	%r10, [%rd5+12];
	add.s32 	%r11, %r10, %r9;
	ld.global.u32 	%r12, [%rd5+16];
	add.s32 	%r13, %r12, %r11;
	ld.global.u32 	%r14, [%rd5+20];
	add.s32 	%r15, %r14, %r13;
	ld.global.u32 	%r16, [%rd5+24];
	add.s32 	%r17, %r16, %r15;
	ld.global.u32 	%r18, [%rd5+28];
	add.s32 	%r19, %r18, %r17;
	ld.global.u32 	%r20, [%rd5+32];
	add.s32 	%r21, %r20, %r19;
	ld.global.u32 	%r22, [%rd5+36];
	add.s32 	%r23, %r22, %r21;
	ld.global.u32 	%r24, [%rd5+40];
	add.s32 	%r25, %r24, %r23;
	ld.global.u32 	%r26, [%rd5+44];
	add.s32 	%r27, %r26, %r25;
	ld.global.u32 	%r28, [%rd5+48];
	add.s32 	%r29, %r28, %r27;
	ld.global.u32 	%r30, [%rd5+52];
	add.s32 	%r31, %r30, %r29;
	ld.global.u32 	%r32, [%rd5+56];
	add.s32 	%r33, %r32, %r31;
	ld.global.u32 	%r34, [%rd5+60];
	add.s32 	%r35, %r34, %r33;
	ld.global.u32 	%r36, [%rd5+64];
	add.s32 	%r37, %r36, %r35;
	ld.global.u32 	%r38, [%rd5+68];
	add.s32 	%r39, %r38, %r37;
	ld.global.u32 	%r40, [%rd5+72];
	add.s32 	%r41, %r40, %r39;
	ld.global.u32 	%r42, [%rd5+76];
	add.s32 	%r43, %r42, %r41;
	ld.global.u32 	%r44, [%rd5+80];
	add.s32 	%r45, %r44, %r43;
	ld.global.u32 	%r46, [%rd5+84];
	add.s32 	%r47, %r46, %r45;
	ld.global.u32 	%r48, [%rd5+88];
	add.s32 	%r49, %r48, %r47;
	ld.global.u32 	%r50, [%rd5+92];
	add.s32 	%r51, %r50, %r49;
	ld.global.u32 	%r52, [%rd5+96];
	add.s32 	%r53, %r52, %r51;
	ld.global.u32 	%r54, [%rd5+100];
	add.s32 	%r55, %r54, %r53;
	ld.global.u32 	%r56, [%rd5+104];
	add.s32 	%r57, %r56, %r55;
	ld.global.u32 	%r58, [%rd5+108];
	add.s32 	%r59, %r58, %r57;
	ld.global.u32 	%r60, [%rd5+112];
	add.s32 	%r61, %r60, %r59;
	ld.global.u32 	%r62, [%rd5+116];
	add.s32 	%r63, %r62, %r61;
	ld.global.u32 	%r64, [%rd5+120];
	add.s32 	%r65, %r64, %r63;
	ld.global.u32 	%r66, [%rd5+124];
	add.s32 	%r67, %r66, %r65;
	ld.global.u32 	%r68, [%rd5+128];
	add.s32 	%r69, %r68, %r67;
	cvta.to.global.u64 	%rd6, %rd2;
	add.s64 	%rd7, %rd6, %rd4;
	st.global.u32 	[%rd7], %r69;
	ret;

}


// ===== COMPILED SASS (sm_100) =====

	.target	sm_100

	.elftype	@"ET_EXEC"


//--------------------- .note.nv.tkinfo           --------------------------
	.section	.note.nv.tkinfo,"",@"SHT_NOTE"
	.sectionflags	@"SHF_NOTE_NV_TKINFO"
	.tkinfo
        /*0018*/ 	.word	0x00000002
        /*0030*/ 	.string	""
        /*0030*/ 	.string	"ptxas"
        /*0030*/ 	.string	"Cuda compilation tools, release 13.0, V13.0.88"
        /*0030*/ 	.string	"Build cuda_13.0.r13.0/compiler.36424714_0"
        /*0030*/ 	.string	"-arch sm_100 -m 64 "



//--------------------- .note.nv.cuinfo           --------------------------
	.section	.note.nv.cuinfo,"",@"SHT_NOTE"
	.sectionflags	@"SHF_NOTE_NV_CUINFO"
        /*0018*/ 	.short	0x0002
        /*001a*/ 	.short	0x0064
        /*001c*/ 	.short	0x0082
	.zero		2


//--------------------- .nv.info                  --------------------------
	.section	.nv.info,"",@"SHT_CUDA_INFO"
	.align	4


	//----- nvinfo : EIATTR_REGCOUNT
	.align		4
        /*0000*/ 	.byte	0x04, 0x2f
        /*0002*/ 	.short	(.L_1 - .L_0)
	.align		4
.L_0:
        /*0004*/ 	.word	index@(_Z9stencil1dPiS_)
        /*0008*/ 	.word	0x0000001d


	//----- nvinfo : EIATTR_FRAME_SIZE
	.align		4
.L_1:
        /*000c*/ 	.byte	0x04, 0x11
        /*000e*/ 	.short	(.L_3 - .L_2)
	.align		4
.L_2:
        /*0010*/ 	.word	index@(_Z9stencil1dPiS_)
        /*0014*/ 	.word	0x00000000


	//----- nvinfo : EIATTR_MIN_STACK_SIZE
	.align		4
.L_3:
        /*0018*/ 	.byte	0x04, 0x12
        /*001a*/ 	.short	(.L_5 - .L_4)
	.align		4
.L_4:
        /*001c*/ 	.word	index@(_Z9stencil1dPiS_)
        /*0020*/ 	.word	0x00000000
.L_5:


//--------------------- .nv.compat                --------------------------
	.section	.nv.compat,"",@"SHT_CUDA_COMPAT_INFO"
	.align	4
        /*0000*/ 	.byte	0x02, 0x09, 0x00, 0x00, 0x02, 0x02, 0x01, 0x00, 0x02, 0x05, 0x05, 0x00, 0x03, 0x07, 0x01, 0x01
        /*0010*/ 	.byte	0x02, 0x03, 0x00, 0x00, 0x02, 0x06, 0x01, 0x00, 0x04, 0x0b, 0x08, 0x00, 0x09, 0x00, 0x00, 0x00
        /*0020*/ 	.byte	0x00, 0x00, 0x00, 0x00


//--------------------- .nv.info._Z9stencil1dPiS_ --------------------------
	.section	.nv.info._Z9stencil1dPiS_,"",@"SHT_CUDA_INFO"
	.sectionflags	@""
	.align	4


	//----- nvinfo : EIATTR_CUDA_API_VERSION
	.align		4
        /*0000*/ 	.byte	0x04, 0x37
        /*0002*/ 	.short	(.L_7 - .L_6)
.L_6:
        /*0004*/ 	.word	0x00000082


	//----- nvinfo : EIATTR_KPARAM_INFO
	.align		4
.L_7:
        /*0008*/ 	.byte	0x04, 0x17
        /*000a*/ 	.short	(.L_9 - .L_8)
.L_8:
        /*000c*/ 	.word	0x00000000
        /*0010*/ 	.short	0x0001
        /*0012*/ 	.short	0x0008
        /*0014*/ 	.byte	0x00, 0xf5, 0x21, 0x00


	//----- nvinfo : EIATTR_KPARAM_INFO
	.align		4
.L_9:
        /*0018*/ 	.byte	0x04, 0x17
        /*001a*/ 	.short	(.L_11 - .L_10)
.L_10:
        /*001c*/ 	.word	0x00000000
        /*0020*/ 	.short	0x0000
        /*0022*/ 	.short	0x0000
        /*0024*/ 	.byte	0x00, 0xf5, 0x21, 0x00


	//----- nvinfo : EIATTR_SPARSE_MMA_MASK
	.align		4
.L_11:
        /*0028*/ 	.byte	0x03, 0x50
        /*002a*/ 	.short	0x0000


	//----- nvinfo : EIATTR_MAXREG_COUNT
	.align		4
        /*002c*/ 	.byte	0x03, 0x1b
        /*002e*/ 	.short	0x00ff


	//----- nvinfo : EIATTR_MERCURY_ISA_VERSION
	.align		4
        /*0030*/ 	.byte	0x03, 0x5f
        /*0032*/ 	.short	0x0101


	//----- nvinfo : EIATTR_VRC_CTA_INIT_COUNT
	.align		4
        /*0034*/ 	.byte	0x02, 0x4a
	.zero		1
	.zero		1


	//----- nvinfo : EIATTR_EXIT_INSTR_OFFSETS
	.align		4
        /*0038*/ 	.byte	0x04, 0x1c
        /*003a*/ 	.short	(.L_13 - .L_12)


	//   ....[0]....
.L_12:
        /*003c*/ 	.word	0x000003c0


	//----- nvinfo : EIATTR_CBANK_PARAM_SIZE
	.align		4
.L_13:
        /*0040*/ 	.byte	0x03, 0x19
        /*0042*/ 	.short	0x0010


	//----- nvinfo : EIATTR_PARAM_CBANK
	.align		4
        /*0044*/ 	.byte	0x04, 0x0a
        /*0046*/ 	.short	(.L_15 - .L_14)
	.align		4
.L_14:
        /*0048*/ 	.word	index@(.nv.constant0._Z9stencil1dPiS_)
        /*004c*/ 	.short	0x0380
        /*004e*/ 	.short	0x0010


	//----- nvinfo : EIATTR_SW_WAR
	.align		4
.L_15:
        /*0050*/ 	.byte	0x04, 0x36
        /*0052*/ 	.short	(.L_17 - .L_16)
.L_16:
        /*0054*/ 	.word	0x00000008
.L_17:


//--------------------- .nv.callgraph             --------------------------
	.section	.nv.callgraph,"",@"SHT_CUDA_CALLGRAPH"
	.align	4
	.sectionentsize	8
	.align		4
        /*0000*/ 	.word	0x00000000
	.align		4
        /*0004*/ 	.word	0xffffffff
	.align		4
        /*0008*/ 	.word	0x00000000
	.align		4
        /*000c*/ 	.word	0xfffffffe
	.align		4
        /*0010*/ 	.word	0x00000000
	.align		4
        /*0014*/ 	.word	0xfffffffd
	.align		4
        /*0018*/ 	.word	0x00000000
	.align		4
        /*001c*/ 	.word	0xfffffffc


//--------------------- .text._Z9stencil1dPiS_    --------------------------
	.section	.text._Z9stencil1dPiS_,"ax",@progbits
	.align	128
        .global         _Z9stencil1dPiS_
        .type           _Z9stencil1dPiS_,@function
        .size           _Z9stencil1dPiS_,(.L_x_1 - _Z9stencil1dPiS_)
        .other          _Z9stencil1dPiS_,@"STO_CUDA_ENTRY STV_DEFAULT"
_Z9stencil1dPiS_:
.text._Z9stencil1dPiS_:
[----:B------:R-:W-:Y:S01]  /*0000*/  LDC R1, c[0x0][0x37c] ;  /* 0x0000df00ff017b82 */ /* 0x000fe20000000800 */
[----:B------:R-:W0:Y:S07]  /*0010*/  S2R R4, SR_TID.X ;  /* 0x0000000000047919 */ /* 0x000e2e0000002100 */
[----:B------:R-:W0:Y:S01]  /*0020*/  S2UR UR6, SR_CTAID.X ;  /* 0x00000000000679c3 */ /* 0x000e220000002500 */
[----:B------:R-:W1:Y:S07]  /*0030*/  LDCU.64 UR4, c[0x0][0x358] ;  /* 0x00006b00ff0477ac */ /* 0x000e6e0008000a00 */
[----:B------:R-:W0:Y:S08]  /*0040*/  LDC R5, c[0x0][0x360] ;  /* 0x0000d800ff057b82 */ /* 0x000e300000000800 */
[----:B------:R-:W2:Y:S01]  /*0050*/  LDC.64 R2, c[0x0][0x380] ;  /* 0x0000e000ff027b82 */ /* 0x000ea20000000a00 */
[----:B0-----:R-:W-:-:S04]  /*0060*/  IMAD R4, R5, UR6, R4 ;  /* 0x0000000605047c24 */ /* 0x001fc8000f8e0204 */
[----:B--2---:R-:W-:-:S05]  /*0070*/  IMAD.WIDE R2, R4, 0x4, R2 ;  /* 0x0000000404027825 */ /* 0x004fca00078e0202 */
[----:B-1----:R-:W2:Y:S04]  /*0080*/  LDG.E R5, desc[UR4][R2.64] ;  /* 0x0000000402057981 */ /* 0x002ea8000c1e1900 */
[----:B------:R-:W2:Y:S04]  /*0090*/  LDG.E R6, desc[UR4][R2.64+0x4] ;  /* 0x0000040402067981 */ /* 0x000ea8000c1e1900 */
[----:B------:R-:W2:Y:S04]  /*00a0*/  LDG.E R7, desc[UR4][R2.64+0x8] ;  /* 0x0000080402077981 */ /* 0x000ea8000c1e1900 */
[----:B------:R-:W3:Y:S04]  /*00b0*/  LDG.E R24, desc[UR4][R2.64+0xc] ;  /* 0x00000c0402187981 */ /* 0x000ee8000c1e1900 */
[----:B------:R-:W3:Y:S04]  /*00c0*/  LDG.E R25, desc[UR4][R2.64+0x10] ;  /* 0x0000100402197981 */ /* 0x000ee8000c1e1900 */
[----:B------:R-:W4:Y:S04]  /*00d0*/  LDG.E R10, desc[UR4][R2.64+0x14] ;  /* 0x00001404020a7981 */ /* 0x000f28000c1e1900 */
[----:B------:R-:W4:Y:S04]  /*00e0*/  LDG.E R11, desc[UR4][R2.64+0x18] ;  /* 0x00001804020b7981 */ /* 0x000f28000c1e1900 */
[----:B------:R-:W5:Y:S04]  /*00f0*/  LDG.E R22, desc[UR4][R2.64+0x1c] ;  /* 0x00001c0402167981 */ /* 0x000f68000c1e1900 */
        /* <DEDUP_REMOVED lines=13> */
[----:B------:R-:W5:Y:S01]  /*01d0*/  LDG.E R8, desc[UR4][R2.64+0x54] ;  /* 0x0000540402087981 */ /* 0x000f62000c1e1900 */
[----:B--2---:R-:W-:-:S03]  /*01e0*/  IADD3 R5, PT, PT, R7, R6, R5 ;  /* 0x0000000607057210 */ /* 0x004fc60007ffe005 */
[----:B------:R-:W2:Y:S04]  /*01f0*/  LDG.E R7, desc[UR4][R2.64+0x58] ;  /* 0x0000580402077981 */ /* 0x000ea8000c1e1900 */
[----:B------:R-:W2:Y:S01]  /*0200*/  LDG.E R6, desc[UR4][R2.64+0x5c] ;  /* 0x00005c0402067981 */ /* 0x000ea2000c1e1900 */
[----:B---3--:R-:W-:-:S03]  /*0210*/  IADD3 R24, PT, PT, R25, R24, R5 ;  /* 0x0000001819187210 */ /* 0x008fc60007ffe005 */
[----:B------:R-:W3:Y:S04]  /*0220*/  LDG.E R5, desc[UR4][R2.64+0x60] ;  /* 0x0000600402057981 */ /* 0x000ee8000c1e1900 */
[----:B------:R-:W3:Y:S01]  /*0230*/  LDG.E R25, desc[UR4][R2.64+0x74] ;  /* 0x0000740402197981 */ /* 0x000ee2000c1e1900 */
[----:B----4-:R-:W-:-:S03]  /*0240*/  IADD3 R24, PT, PT, R11, R10, R24 ;  /* 0x0000000a0b187210 */ /* 0x010fc60007ffe018 */
[----:B------:R-:W4:Y:S04]  /*0250*/  LDG.E R11, desc[UR4][R2.64+0x64] ;  /* 0x00006404020b7981 */ /* 0x000f28000c1e1900 */
[----:B------:R-:W4:Y:S01]  /*0260*/  LDG.E R10, desc[UR4][R2.64+0x68] ;  /* 0x00006804020a7981 */ /* 0x000f22000c1e1900 */
[----:B-----5:R-:W-:-:S03]  /*0270*/  IADD3 R24, PT, PT, R23, R22, R24 ;  /* 0x0000001617187210 */ /* 0x020fc60007ffe018 */
[----:B------:R-:W5:Y:S04]  /*0280*/  LDG.E R22, desc[UR4][R2.64+0x6c] ;  /* 0x00006c0402167981 */ /* 0x000f68000c1e1900 */
[----:B------:R-:W5:Y:S01]  /*0290*/  LDG.E R23, desc[UR4][R2.64+0x70] ;  /* 0x0000700402177981 */ /* 0x000f62000c1e1900 */
[----:B------:R-:W-:-:S03]  /*02a0*/  IADD3 R26, PT, PT, R21, R20, R24 ;  /* 0x00000014151a7210 */ /* 0x000fc60007ffe018 */
[----:B------:R-:W5:Y:S04]  /*02b0*/  LDG.E R24, desc[UR4][R2.64+0x78] ;  /* 0x0000780402187981 */ /* 0x000f68000c1e1900 */
[----:B------:R-:W5:Y:S04]  /*02c0*/  LDG.E R20, desc[UR4][R2.64+0x7c] ;  /* 0x00007c0402147981 */ /* 0x000f68000c1e1900 */
[----:B------:R-:W5:Y:S01]  /*02d0*/  LDG.E R21, desc[UR4][R2.64+0x80] ;  /* 0x0000800402157981 */ /* 0x000f62000c1e1900 */
[----:B------:R-:W-:-:S04]  /*02e0*/  IADD3 R18, PT, PT, R18, R19, R26 ;  /* 0x0000001312127210 */ /* 0x000fc80007ffe01a */
[----:B------:R-:W-:-:S04]  /*02f0*/  IADD3 R16, PT, PT, R16, R17, R18 ;  /* 0x0000001110107210 */ /* 0x000fc80007ffe012 */
[----:B------:R-:W-:-:S04]  /*0300*/  IADD3 R14, PT, PT, R14, R15, R16 ;  /* 0x0000000f0e0e7210 */ /* 0x000fc80007ffe010 */
[----:B------:R-:W-:Y:S02]  /*0310*/  IADD3 R14, PT, PT, R12, R13, R14 ;  /* 0x0000000d0c0e7210 */ /* 0x000fe40007ffe00e */
[----:B------:R-:W0:Y:S02]  /*0320*/  LDC.64 R12, c[0x0][0x388] ;  /* 0x0000e200ff0c7b82 */ /* 0x000e240000000a00 */
[----:B------:R-:W-:Y:S01]  /*0330*/  IADD3 R0, PT, PT, R9, R0, R14 ;  /* 0x0000000009007210 */ /* 0x000fe20007ffe00e */
[----:B0-----:R-:W-:-:S03]  /*0340*/  IMAD.WIDE R12, R4, 0x4, R12 ;  /* 0x00000004040c7825 */ /* 0x001fc600078e020c */
[----:B--2---:R-:W-:-:S04]  /*0350*/  IADD3 R0, PT, PT, R7, R8, R0 ;  /* 0x0000000807007210 */ /* 0x004fc80007ffe000 */
[----:B---3--:R-:W-:-:S04]  /*0360*/  IADD3 R0, PT, PT, R5, R6, R0 ;  /* 0x0000000605007210 */ /* 0x008fc80007ffe000 */
[----:B----4-:R-:W-:-:S04]  /*0370*/  IADD3 R0, PT, PT, R10, R11, R0 ;  /* 0x0000000b0a007210 */ /* 0x010fc80007ffe000 */
[----:B-----5:R-:W-:-:S04]  /*0380*/  IADD3 R0, PT, PT, R23, R22, R0 ;  /* 0x0000001617007210 */ /* 0x020fc80007ffe000 */
[----:B------:R-:W-:-:S04]  /*0390*/  IADD3 R0, PT, PT, R24, R25, R0 ;  /* 0x0000001918007210 */ /* 0x000fc80007ffe000 */
[----:B------:R-:W-:-:S05]  /*03a0*/  IADD3 R21, PT, PT, R21, R20, R0 ;  /* 0x0000001415157210 */ /* 0x000fca0007ffe000 */
[----:B------:R-:W-:Y:S01]  /*03b0*/  STG.E desc[UR4][R12.64], R21 ;  /* 0x000000150c007986 */ /* 0x000fe2000c101904 */
[----:B------:R-:W-:Y:S05]  /*03c0*/  EXIT ;  /* 0x000000000000794d */ /* 0x000fea0003800000 */
.L_x_0:
[----:B------:R-:W-:-:S00]  /*03d0*/  BRA `(.L_x_0) ;  /* 0xfffffffc00fc7947 */ /* 0x000fc0000383ffff */
[----:B------:R-:W-:-:S00]  /*03e0*/  NOP ;  /* 0x0000000000007918 */ /* 0x000fc00000000000 */
        /* <DEDUP_REMOVED lines=9> */
.L_x_1:


//--------------------- .nv.shared.reserved.0     --------------------------
	.section	.nv.shared.reserved.0,"aw",@nobits
	.weak		__nv_reservedSMEM_offset_0_alias
	.size		__nv_reservedSMEM_offset_0_alias, 0, 64
	.other		__nv_reservedSMEM_offset_0_alias,@"STO_CUDA_RESERVED_SHARED STV_DEFAULT"
__nv_reservedSMEM_offset_0_alias:
	.zero		0
	.zero		64


//--------------------- .nv.constant0._Z9stencil1dPiS_ --------------------------
	.section	.nv.constant0._Z9stencil1dPiS_,"a",@progbits
	.sectionflags	@""
	.align	4
.nv.constant0._Z9stencil1dPiS_:
	.zero		912


//--------------------- SYMBOLS --------------------------

	.type		.nv.reservedSmem.offset0,@object
	.size		.nv.reservedSmem.offset0,0x4
